	.headerflags	@"EF_CUDA_TEXMODE_UNIFIED EF_CUDA_64BIT_ADDRESS EF_CUDA_ACCELERATORS EF_CUDA_SM90 EF_CUDA_VIRTUAL_SM(EF_CUDA_SM90)"
	.elftype	@"ET_EXEC"


//--------------------- .nv.info                  --------------------------
	.section	.nv.info,"",@"SHT_CUDA_INFO"
	.align	4


	//----- nvinfo : EIATTR_REGCOUNT
	.align		4
        /*0000*/ 	.byte	0x04, 0x2f
        /*0002*/ 	.short	(.L_3 - .L_2)
	.align		4
.L_2:
        /*0004*/ 	.word	index@(triton_poi_fused__native_batch_norm_legit_no_training_relu_7)
        /*0008*/ 	.word	0x00000026


	//----- nvinfo : EIATTR_MIN_STACK_SIZE
	.align		4
.L_3:
        /*000c*/ 	.byte	0x04, 0x12
        /*000e*/ 	.short	(.L_5 - .L_4)
	.align		4
.L_4:
        /*0010*/ 	.word	index@(triton_poi_fused__native_batch_norm_legit_no_training_relu_7)
        /*0014*/ 	.word	0x00000000


	//----- nvinfo : EIATTR_FRAME_SIZE
	.align		4
.L_5:
        /*0018*/ 	.byte	0x04, 0x11
        /*001a*/ 	.short	(.L_7 - .L_6)
	.align		4
.L_6:
        /*001c*/ 	.word	index@(triton_poi_fused__native_batch_norm_legit_no_training_relu_7)
        /*0020*/ 	.word	0x00000000


	//----- nvinfo : EIATTR_MIN_STACK_SIZE
	.align		4
.L_7:
        /*0024*/ 	.byte	0x04, 0x12
        /*0026*/ 	.short	(.L_9 - .L_8)
	.align		4
.L_8:
        /*0028*/ 	.word	index@(triton_poi_fused__native_batch_norm_legit_no_training_relu_7)
        /*002c*/ 	.word	0x00000000
.L_9:


//--------------------- .nv.info.triton_poi_fused__native_batch_norm_legit_no_training_relu_7 --------------------------
	.section	.nv.info.triton_poi_fused__native_batch_norm_legit_no_training_relu_7,"",@"SHT_CUDA_INFO"
	.sectionflags	@""
	.align	4


	//----- nvinfo : EIATTR_CUDA_API_VERSION
	.align		4
        /*0000*/ 	.byte	0x04, 0x37
        /*0002*/ 	.short	(.L_11 - .L_10)
.L_10:
        /*0004*/ 	.word	0x0000007c


	//----- nvinfo : EIATTR_KPARAM_INFO
	.align		4
.L_11:
        /*0008*/ 	.byte	0x04, 0x17
        /*000a*/ 	.short	(.L_13 - .L_12)
.L_12:
        /*000c*/ 	.word	0x00000000
        /*0010*/ 	.short	0x0006
        /*0012*/ 	.short	0x0030
        /*0014*/ 	.byte	0x00, 0xf0, 0x11, 0x00


	//----- nvinfo : EIATTR_KPARAM_INFO
	.align		4
.L_13:
        /*0018*/ 	.byte	0x04, 0x17
        /*001a*/ 	.short	(.L_15 - .L_14)
.L_14:
        /*001c*/ 	.word	0x00000000
        /*0020*/ 	.short	0x0005
        /*0022*/ 	.short	0x0028
        /*0024*/ 	.byte	0x00, 0xf4, 0x21, 0x00


	//----- nvinfo : EIATTR_KPARAM_INFO
	.align		4
.L_15:
        /*0028*/ 	.byte	0x04, 0x17
        /*002a*/ 	.short	(.L_17 - .L_16)
.L_16:
        /*002c*/ 	.word	0x00000000
        /*0030*/ 	.short	0x0004
        /*0032*/ 	.short	0x0020
        /*0034*/ 	.byte	0x00, 0xf4, 0x21, 0x00


	//----- nvinfo : EIATTR_KPARAM_INFO
	.align		4
.L_17:
        /*0038*/ 	.byte	0x04, 0x17
        /*003a*/ 	.short	(.L_19 - .L_18)
.L_18:
        /*003c*/ 	.word	0x00000000
        /*0040*/ 	.short	0x0003
        /*0042*/ 	.short	0x0018
        /*0044*/ 	.byte	0x00, 0xf4, 0x21, 0x00


	//----- nvinfo : EIATTR_KPARAM_INFO
	.align		4
.L_19:
        /*0048*/ 	.byte	0x04, 0x17
        /*004a*/ 	.short	(.L_21 - .L_20)
.L_20:
        /*004c*/ 	.word	0x00000000
        /*0050*/ 	.short	0x0002
        /*0052*/ 	.short	0x0010
        /*0054*/ 	.byte	0x00, 0xf4, 0x21, 0x00


	//----- nvinfo : EIATTR_KPARAM_INFO
	.align		4
.L_21:
        /*0058*/ 	.byte	0x04, 0x17
        /*005a*/ 	.short	(.L_23 - .L_22)
.L_22:
        /*005c*/ 	.word	0x00000000
        /*0060*/ 	.short	0x0001
        /*0062*/ 	.short	0x0008
        /*0064*/ 	.byte	0x00, 0xf4, 0x21, 0x00


	//----- nvinfo : EIATTR_KPARAM_INFO
	.align		4
.L_23:
        /*0068*/ 	.byte	0x04, 0x17
        /*006a*/ 	.short	(.L_25 - .L_24)
.L_24:
        /*006c*/ 	.word	0x00000000
        /*0070*/ 	.short	0x0000
        /*0072*/ 	.short	0x0000
        /*0074*/ 	.byte	0x00, 0xf4, 0x21, 0x00


	//----- nvinfo : EIATTR_SPARSE_MMA_MASK
	.align		4
.L_25:
        /*0078*/ 	.byte	0x03, 0x50
        /*007a*/ 	.short	0x0000


	//----- nvinfo : EIATTR_MAXREG_COUNT
	.align		4
        /*007c*/ 	.byte	0x03, 0x1b
        /*007e*/ 	.short	0x00ff


	//----- nvinfo : EIATTR_EXIT_INSTR_OFFSETS
	.align		4
        /*0080*/ 	.byte	0x04, 0x1c
        /*0082*/ 	.short	(.L_27 - .L_26)


	//   ....[0]....
.L_26:
        /*0084*/ 	.word	0x00000a50


	//----- nvinfo : EIATTR_REQNTID
	.align		4
.L_27:
        /*0088*/ 	.byte	0x04, 0x10
        /*008a*/ 	.short	(.L_29 - .L_28)
.L_28:
        /*008c*/ 	.word	0x00000080
        /*0090*/ 	.word	0x00000001
        /*0094*/ 	.word	0x00000001


	//----- nvinfo : EIATTR_CBANK_PARAM_SIZE
	.align		4
.L_29:
        /*0098*/ 	.byte	0x03, 0x19
        /*009a*/ 	.short	0x0034


	//----- nvinfo : EIATTR_PARAM_CBANK
	.align		4
        /*009c*/ 	.byte	0x04, 0x0a
        /*009e*/ 	.short	(.L_31 - .L_30)
	.align		4
.L_30:
        /*00a0*/ 	.word	index@(.nv.constant0.triton_poi_fused__native_batch_norm_legit_no_training_relu_7)
        /*00a4*/ 	.short	0x0210
        /*00a6*/ 	.short	0x0034


	//----- nvinfo : EIATTR_SW_WAR
	.align		4
.L_31:
        /*00a8*/ 	.byte	0x04, 0x36
        /*00aa*/ 	.short	(.L_33 - .L_32)
.L_32:
        /*00ac*/ 	.word	0x00000008
.L_33:


//--------------------- .nv.callgraph             --------------------------
	.section	.nv.callgraph,"",@"SHT_CUDA_CALLGRAPH"
	.align	4
	.sectionentsize	8
	.align		4
        /*0000*/ 	.word	0x00000000
	.align		4
        /*0004*/ 	.word	0xffffffff
	.align		4
        /*0008*/ 	.word	0x00000000
	.align		4
        /*000c*/ 	.word	0xfffffffe
	.align		4
        /*0010*/ 	.word	0x00000000
	.align		4
        /*0014*/ 	.word	0xfffffffd
	.align		4
        /*0018*/ 	.word	0x00000000
	.align		4
        /*001c*/ 	.word	0xfffffffc


//--------------------- .nv.constant4             --------------------------
	.section	.nv.constant4,"a",@progbits
	.align	8
	.align		8
.nv.constant4:
        /*0000*/ 	.dword	_$_str
	.align		8
        /*0008*/ 	.dword	_$_str_$_2


//--------------------- .text.triton_poi_fused__native_batch_norm_legit_no_training_relu_7 --------------------------
	.section	.text.triton_poi_fused__native_batch_norm_legit_no_training_relu_7,"ax",@progbits
	.align	128
        .global         triton_poi_fused__native_batch_norm_legit_no_training_relu_7
        .type           triton_poi_fused__native_batch_norm_legit_no_training_relu_7,@function
        .size           triton_poi_fused__native_batch_norm_legit_no_training_relu_7,(.L_x_1 - triton_poi_fused__native_batch_norm_legit_no_training_relu_7)
        .other          triton_poi_fused__native_batch_norm_legit_no_training_relu_7,@"STO_CUDA_ENTRY STV_DEFAULT"
triton_poi_fused__native_batch_norm_legit_no_training_relu_7:
.text.triton_poi_fused__native_batch_norm_legit_no_training_relu_7:
[----:B------:R-:W-:Y:S01]  /*0000*/  LDC R1, c[0x0][0x28] ;  /* 0x00000a00ff017b82 */ /* 0x000fe20000000800 */
[----:B------:R-:W1:Y:S07]  /*0010*/  S2R R0, SR_TID.X ;  /* 0x0000000000007919 */ /* 0x000e6e0000002100 */
[----:B------:R-:W2:Y:S01]  /*0020*/  LDC.64 R16, c[0x0][0x220] ;  /* 0x00008800ff107b82 */ /* 0x000ea20000000a00 */
[----:B------:R-:W-:Y:S01]  /*0030*/  ULDC.64 UR4, c[0x0][0x208] ;  /* 0x0000820000047ab9 */ /* 0x000fe20000000a00 */
[----:B------:R-:W3:Y:S06]  /*0040*/  S2R R3, SR_CTAID.X ;  /* 0x0000000000037919 */ /* 0x000eec0000002500 */
[----:B------:R-:W4:Y:S08]  /*0050*/  LDC.64 R20, c[0x0][0x218] ;  /* 0x00008600ff147b82 */ /* 0x000f300000000a00 */
[----:B------:R-:W5:Y:S08]  /*0060*/  LDC.64 R22, c[0x0][0x210] ;  /* 0x00008400ff167b82 */ /* 0x000f700000000a00 */
[----:B------:R-:W5:Y:S01]  /*0070*/  LDC.64 R32, c[0x0][0x230] ;  /* 0x00008c00ff207b82 */ /* 0x000f620000000a00 */
[----:B-1----:R-:W-:-:S04]  /*0080*/  SHF.L.U32 R0, R0, 0x2, RZ ;  /* 0x0000000200007819 */ /* 0x002fc800000006ff */
[----:B------:R-:W-:-:S04]  /*0090*/  LOP3.LUT R0, R0, 0x1fc, RZ, 0xc0, !PT ;  /* 0x000001fc00007812 */ /* 0x000fc800078ec0ff */
[----:B---3--:R-:W-:-:S05]  /*00a0*/  LEA R2, R3, R0, 0xa ;  /* 0x0000000003027211 */ /* 0x008fca00078e50ff */
[----:B------:R-:W-:-:S05]  /*00b0*/  IMAD.HI R0, R2, 0x66666667, RZ ;  /* 0x6666666702007827 */ /* 0x000fca00078e02ff */
[----:B------:R-:W-:-:S04]  /*00c0*/  SHF.R.U32.HI R3, RZ, 0x1f, R0 ;  /* 0x0000001fff037819 */ /* 0x000fc80000011600 */
[----:B------:R-:W-:-:S05]  /*00d0*/  LEA.HI.SX32 R3, R0, R3, 0x19 ;  /* 0x0000000300037211 */ /* 0x000fca00078fcaff */
[----:B------:R-:W-:-:S04]  /*00e0*/  IMAD R19, R3, -0x140, R2 ;  /* 0xfffffec003137824 */ /* 0x000fc800078e0202 */
[----:B--2---:R-:W-:-:S06]  /*00f0*/  IMAD.WIDE R12, R19, 0x4, R16 ;  /* 0x00000004130c7825 */ /* 0x004fcc00078e0210 */
[----:B------:R-:W2:Y:S01]  /*0100*/  LDG.E.EL.128 R12, desc[UR4][R12.64] ;  /* 0x000000040c0c7981 */ /* 0x000ea2000c2e1d00 */
[----:B------:R-:W-:Y:S01]  /*0110*/  IADD3 R3, R2, 0x200, RZ ;  /* 0x0000020002037810 */ /* 0x000fe20007ffe0ff */
[----:B----4-:R-:W-:-:S04]  /*0120*/  IMAD.WIDE R8, R19, 0x4, R20 ;  /* 0x0000000413087825 */ /* 0x010fc800078e0214 */
[----:B------:R-:W-:Y:S02]  /*0130*/  IMAD.HI R0, R3, 0x66666667, RZ ;  /* 0x6666666703007827 */ /* 0x000fe400078e02ff */
[----:B------:R-:W3:Y:S02]  /*0140*/  LDG.E.EL.128 R8, desc[UR4][R8.64] ;  /* 0x0000000408087981 */ /* 0x000ee4000c2e1d00 */
[----:B-----5:R-:W-:Y:S01]  /*0150*/  IMAD.WIDE R22, R2, 0x4, R22 ;  /* 0x0000000402167825 */ /* 0x020fe200078e0216 */
[----:B------:R-:W-:-:S04]  /*0160*/  SHF.R.U32.HI R25, RZ, 0x1f, R0 ;  /* 0x0000001fff197819 */ /* 0x000fc80000011600 */
[----:B------:R-:W3:Y:S01]  /*0170*/  LDG.E.128 R4, desc[UR4][R22.64] ;  /* 0x0000000416047981 */ /* 0x000ee2000c1e1d00 */
[----:B------:R-:W-:-:S03]  /*0180*/  LEA.HI.SX32 R0, R0, R25, 0x19 ;  /* 0x0000001900007211 */ /* 0x000fc600078fcaff */
[----:B------:R1:W4:Y:S02]  /*0190*/  LDG.E.128 R28, desc[UR4][R22.64+0x800] ;  /* 0x00080004161c7981 */ /* 0x000324000c1e1d00 */
[----:B------:R-:W-:-:S04]  /*01a0*/  IMAD R3, R0, -0x140, R3 ;  /* 0xfffffec000037824 */ /* 0x000fc800078e0203 */
[----:B------:R-:W-:Y:S01]  /*01b0*/  IMAD.WIDE R24, R3, 0x4, R20 ;  /* 0x0000000403187825 */ /* 0x000fe200078e0214 */
[----:B-1----:R-:W1:Y:S05]  /*01c0*/  LDC.64 R22, c[0x0][0x228] ;  /* 0x00008a00ff167b82 */ /* 0x002e6a0000000a00 */
[----:B------:R-:W4:Y:S01]  /*01d0*/  LDG.E.EL.128 R24, desc[UR4][R24.64] ;  /* 0x0000000418187981 */ /* 0x000f22000c2e1d00 */
[----:B------:R-:W-:Y:S01]  /*01e0*/  HFMA2.MMA R0, -RZ, RZ, 1.625, 0 ;  /* 0x3e800000ff007435 */ /* 0x000fe200000001ff */
[----:B-1----:R-:W-:-:S04]  /*01f0*/  IMAD.WIDE R34, R19, 0x4, R22 ;  /* 0x0000000413227825 */ /* 0x002fc800078e0216 */
[----:B--2---:R-:W-:Y:S01]  /*0200*/  FADD R18, R12, 9.9999997473787516356e-06 ;  /* 0x3727c5ac0c127421 */ /* 0x004fe20000000000 */
[----:B------:R-:W-:-:S05]  /*0210*/  FADD R20, R13, 9.9999997473787516356e-06 ;  /* 0x3727c5ac0d147421 */ /* 0x000fca0000000000 */
[----:B------:R-:W1:Y:S01]  /*0220*/  MUFU.SQRT R18, R18 ;  /* 0x0000001200127308 */ /* 0x000e620000002000 */
[----:B------:R-:W-:-:S07]  /*0230*/  FADD R14, R14, 9.9999997473787516356e-06 ;  /* 0x3727c5ac0e0e7421 */ /* 0x000fce0000000000 */
[----:B------:R-:W2:Y:S01]  /*0240*/  MUFU.SQRT R20, R20 ;  /* 0x0000001400147308 */ /* 0x000ea20000002000 */
[----:B------:R-:W-:-:S07]  /*0250*/  FADD R15, R15, 9.9999997473787516356e-06 ;  /* 0x3727c5ac0f0f7421 */ /* 0x000fce0000000000 */
[----:B------:R-:W5:Y:S01]  /*0260*/  MUFU.SQRT R12, R14 ;  /* 0x0000000e000c7308 */ /* 0x000f620000002000 */
[----:B-1----:R-:W-:-:S07]  /*0270*/  FSETP.GT.AND P6, PT, R18, 8.50705917302346158658e+37, PT ;  /* 0x7e8000001200780b */ /* 0x002fce0003fc4000 */
[----:B------:R-:W1:Y:S01]  /*0280*/  MUFU.SQRT R13, R15 ;  /* 0x0000000f000d7308 */ /* 0x000e620000002000 */
[----:B--2---:R-:W-:Y:S02]  /*0290*/  FSETP.GT.AND P5, PT, R20, 8.50705917302346158658e+37, PT ;  /* 0x7e8000001400780b */ /* 0x004fe40003fa4000 */
[----:B------:R-:W-:Y:S02]  /*02a0*/  FSETP.GEU.AND P4, PT, R18, 1.175494350822287508e-38, PT ;  /* 0x008000001200780b */ /* 0x000fe40003f8e000 */
[----:B------:R-:W-:Y:S02]  /*02b0*/  FSETP.GEU.AND P3, PT, R20, 1.175494350822287508e-38, PT ;  /* 0x008000001400780b */ /* 0x000fe40003f6e000 */
[----:B-----5:R-:W-:Y:S01]  /*02c0*/  FSETP.GT.AND P2, PT, R12, 8.50705917302346158658e+37, PT ;  /* 0x7e8000000c00780b */ /* 0x020fe20003f44000 */
[----:B------:R-:W-:Y:S01]  /*02d0*/  @P6 FMUL R18, R18, 0.25 ;  /* 0x3e80000012126820 */ /* 0x000fe20000400000 */
[----:B---3--:R-:W-:Y:S01]  /*02e0*/  FADD R4, R4, -R8 ;  /* 0x8000000804047221 */ /* 0x008fe20000000000 */
[----:B------:R-:W-:-:S02]  /*02f0*/  FSETP.GEU.AND P0, PT, R12, 1.175494350822287508e-38, PT ;  /* 0x008000000c00780b */ /* 0x000fc40003f0e000 */
[----:B------:R-:W-:Y:S02]  /*0300*/  FSEL R8, R0, 1, P6 ;  /* 0x3f80000000087808 */ /* 0x000fe40003000000 */
[----:B------:R-:W-:Y:S01]  /*0310*/  @P5 FMUL R20, R20, 0.25 ;  /* 0x3e80000014145820 */ /* 0x000fe20000400000 */
[C---:B-1----:R-:W-:Y:S01]  /*0320*/  FSETP.GT.AND P1, PT, R13.reuse, 8.50705917302346158658e+37, PT ;  /* 0x7e8000000d00780b */ /* 0x042fe20003f24000 */
[----:B------:R-:W-:Y:S01]  /*0330*/  @!P4 FMUL R18, R18, 16777216 ;  /* 0x4b8000001212c820 */ /* 0x000fe20000400000 */
[----:B------:R-:W-:Y:S01]  /*0340*/  FSETP.GEU.AND P6, PT, R13, 1.175494350822287508e-38, PT ;  /* 0x008000000d00780b */ /* 0x000fe20003fce000 */
[----:B------:R-:W-:Y:S01]  /*0350*/  @!P3 FMUL R20, R20, 16777216 ;  /* 0x4b8000001414b820 */ /* 0x000fe20000400000 */
[----:B------:R-:W-:Y:S02]  /*0360*/  FADD R5, R5, -R9 ;  /* 0x8000000905057221 */ /* 0x000fe40000000000 */
[----:B------:R-:W1:Y:S01]  /*0370*/  MUFU.RCP R9, R18 ;  /* 0x0000001200097308 */ /* 0x000e620000001000 */
[----:B------:R-:W-:Y:S01]  /*0380*/  @P2 FMUL R12, R12, 0.25 ;  /* 0x3e8000000c0c2820 */ /* 0x000fe20000400000 */
[----:B------:R-:W-:-:S06]  /*0390*/  FADD R7, R7, -R11 ;  /* 0x8000000b07077221 */ /* 0x000fcc0000000000 */
[----:B------:R-:W2:Y:S01]  /*03a0*/  MUFU.RCP R20, R20 ;  /* 0x0000001400147308 */ /* 0x000ea20000001000 */
[----:B------:R-:W-:Y:S01]  /*03b0*/  @P1 FMUL R13, R13, 0.25 ;  /* 0x3e8000000d0d1820 */ /* 0x000fe20000400000 */
[----:B------:R-:W-:Y:S01]  /*03c0*/  @!P0 FMUL R12, R12, 16777216 ;  /* 0x4b8000000c0c8820 */ /* 0x000fe20000400000 */
[----:B------:R-:W-:Y:S01]  /*03d0*/  FSEL R11, R0, 1, P5 ;  /* 0x3f800000000b7808 */ /* 0x000fe20002800000 */
[----:B----4-:R-:W-:Y:S01]  /*03e0*/  FADD R29, R29, -R25 ;  /* 0x800000191d1d7221 */ /* 0x010fe20000000000 */
[----:B------:R-:W-:Y:S01]  /*03f0*/  @!P6 FMUL R13, R13, 16777216 ;  /* 0x4b8000000d0de820 */ /* 0x000fe20000400000 */
[----:B------:R-:W-:Y:S01]  /*0400*/  FADD R24, R28, -R24 ;  /* 0x800000181c187221 */ /* 0x000fe20000000000 */
[----:B------:R-:W-:Y:S01]  /*0410*/  @!P4 FMUL R8, R8, 16777216 ;  /* 0x4b8000000808c820 */ /* 0x000fe20000400000 */
[----:B------:R-:W3:Y:S01]  /*0420*/  MUFU.RCP R25, R12 ;  /* 0x0000000c00197308 */ /* 0x000ee20000001000 */
[----:B------:R-:W-:Y:S02]  /*0430*/  @!P3 FMUL R11, R11, 16777216 ;  /* 0x4b8000000b0bb820 */ /* 0x000fe40000400000 */
[----:B-1----:R-:W-:Y:S01]  /*0440*/  FMUL R9, R9, R8 ;  /* 0x0000000809097220 */ /* 0x002fe20000400000 */
[----:B------:R-:W-:-:S04]  /*0450*/  FSEL R8, R0, 1, P2 ;  /* 0x3f80000000087808 */ /* 0x000fc80001000000 */
[----:B------:R-:W1:Y:S01]  /*0460*/  MUFU.RCP R28, R13 ;  /* 0x0000000d001c7308 */ /* 0x000e620000001000 */
[----:B--2---:R-:W-:Y:S01]  /*0470*/  FMUL R18, R20, R11 ;  /* 0x0000000b14127220 */ /* 0x004fe20000400000 */
[----:B------:R-:W-:Y:S01]  /*0480*/  FSEL R11, R0, 1, P1 ;  /* 0x3f800000000b7808 */ /* 0x000fe20000800000 */
[----:B------:R-:W-:Y:S01]  /*0490*/  @!P0 FMUL R8, R8, 16777216 ;  /* 0x4b80000008088820 */ /* 0x000fe20000400000 */
[----:B------:R-:W-:-:S03]  /*04a0*/  FMUL R21, R9, R4 ;  /* 0x0000000409157220 */ /* 0x000fc60000400000 */
[----:B------:R-:W-:Y:S01]  /*04b0*/  @!P6 FMUL R11, R11, 16777216 ;  /* 0x4b8000000b0be820 */ /* 0x000fe20000400000 */
[----:B---3--:R-:W-:Y:S01]  /*04c0*/  FMUL R25, R25, R8 ;  /* 0x0000000819197220 */ /* 0x008fe20000400000 */
[----:B------:R-:W-:Y:S01]  /*04d0*/  FADD R6, R6, -R10 ;  /* 0x8000000a06067221 */ /* 0x000fe20000000000 */
[----:B0-----:R-:W-:-:S04]  /*04e0*/  IMAD.WIDE R8, R19, 0x4, R32 ;  /* 0x0000000413087825 */ /* 0x001fc800078e0220 */
[----:B------:R-:W-:Y:S01]  /*04f0*/  FMUL R18, R18, R5 ;  /* 0x0000000512127220 */ /* 0x000fe20000400000 */
[----:B-1----:R-:W-:Y:S01]  /*0500*/  FMUL R28, R28, R11 ;  /* 0x0000000b1c1c7220 */ /* 0x002fe20000400000 */
[----:B------:R-:W-:Y:S01]  /*0510*/  FMUL R25, R25, R6 ;  /* 0x0000000619197220 */ /* 0x000fe20000400000 */
[----:B------:R-:W2:Y:S02]  /*0520*/  LDG.E.EL.128 R8, desc[UR4][R8.64] ;  /* 0x0000000408087981 */ /* 0x000ea4000c2e1d00 */
[----:B------:R-:W-:Y:S02]  /*0530*/  FMUL R28, R28, R7 ;  /* 0x000000071c1c7220 */ /* 0x000fe40000400000 */
[----:B------:R-:W2:Y:S01]  /*0540*/  LDG.E.EL.128 R4, desc[UR4][R34.64] ;  /* 0x0000000422047981 */ /* 0x000ea2000c2e1d00 */
[----:B------:R-:W-:-:S06]  /*0550*/  IMAD.WIDE R12, R3, 0x4, R16 ;  /* 0x00000004030c7825 */ /* 0x000fcc00078e0210 */
[----:B------:R-:W3:Y:S01]  /*0560*/  LDG.E.EL.128 R12, desc[UR4][R12.64] ;  /* 0x000000040c0c7981 */ /* 0x000ee2000c2e1d00 */
[----:B------:R-:W-:-:S04]  /*0570*/  IMAD.WIDE R16, R3, 0x4, R22 ;  /* 0x0000000403107825 */ /* 0x000fc800078e0216 */
[----:B------:R-:W-:-:S04]  /*0580*/  IMAD.WIDE R22, R3, 0x4, R32 ;  /* 0x0000000403167825 */ /* 0x000fc800078e0220 */
[----:B--2---:R-:W-:Y:S01]  /*0590*/  FFMA R4, R4, R21, R8 ;  /* 0x0000001504047223 */ /* 0x004fe20000000008 */
[----:B------:R-:W-:Y:S01]  /*05a0*/  FFMA R5, R5, R18, R9 ;  /* 0x0000001205057223 */ /* 0x000fe20000000009 */
[----:B------:R-:W2:Y:S04]  /*05b0*/  LDG.E.EL.128 R20, desc[UR4][R22.64] ;  /* 0x0000000416147981 */ /* 0x000ea8000c2e1d00 */
[----:B------:R-:W2:Y:S01]  /*05c0*/  LDG.E.EL.128 R16, desc[UR4][R16.64] ;  /* 0x0000000410107981 */ /* 0x000ea2000c2e1d00 */
[----:B---3--:R-:W-:-:S06]  /*05d0*/  FADD R3, R12, 9.9999997473787516356e-06 ;  /* 0x3727c5ac0c037421 */ /* 0x008fcc0000000000 */
[----:B------:R-:W0:Y:S01]  /*05e0*/  MUFU.SQRT R3, R3 ;  /* 0x0000000300037308 */ /* 0x000e220000002000 */
[----:B------:R-:W-:Y:S01]  /*05f0*/  FADD R13, R13, 9.9999997473787516356e-06 ;  /* 0x3727c5ac0d0d7421 */ /* 0x000fe20000000000 */
[----:B------:R-:W-:Y:S01]  /*0600*/  FADD R14, R14, 9.9999997473787516356e-06 ;  /* 0x3727c5ac0e0e7421 */ /* 0x000fe20000000000 */
[----:B------:R-:W-:Y:S01]  /*0610*/  FADD R15, R15, 9.9999997473787516356e-06 ;  /* 0x3727c5ac0f0f7421 */ /* 0x000fe20000000000 */
[----:B------:R-:W-:Y:S01]  /*0620*/  FFMA R6, R6, R25, R10 ;  /* 0x0000001906067223 */ /* 0x000fe2000000000a */
[----:B------:R-:W-:-:S03]  /*0630*/  FFMA R7, R7, R28, R11 ;  /* 0x0000001c07077223 */ /* 0x000fc6000000000b */
[----:B------:R-:W1:Y:S08]  /*0640*/  MUFU.SQRT R11, R13 ;  /* 0x0000000d000b7308 */ /* 0x000e700000002000 */
[----:B------:R-:W3:Y:S01]  /*0650*/  MUFU.SQRT R12, R14 ;  /* 0x0000000e000c7308 */ /* 0x000ee20000002000 */
[----:B0-----:R-:W-:-:S07]  /*0660*/  FSETP.GT.AND P6, PT, R3, 8.50705917302346158658e+37, PT ;  /* 0x7e8000000300780b */ /* 0x001fce0003fc4000 */
[----:B------:R-:W0:Y:S01]  /*0670*/  MUFU.SQRT R10, R15 ;  /* 0x0000000f000a7308 */ /* 0x000e220000002000 */
[----:B------:R-:W-:Y:S02]  /*0680*/  FSETP.GEU.AND P5, PT, R3, 1.175494350822287508e-38, PT ;  /* 0x008000000300780b */ /* 0x000fe40003fae000 */
[----:B-1----:R-:W-:Y:S02]  /*0690*/  FSETP.GT.AND P4, PT, R11, 8.50705917302346158658e+37, PT ;  /* 0x7e8000000b00780b */ /* 0x002fe40003f84000 */
[----:B---3--:R-:W-:Y:S01]  /*06a0*/  FSETP.GT.AND P2, PT, R12, 8.50705917302346158658e+37, PT ;  /* 0x7e8000000c00780b */ /* 0x008fe20003f44000 */
[----:B------:R-:W-:Y:S01]  /*06b0*/  @P6 FMUL R3, R3, 0.25 ;  /* 0x3e80000003036820 */ /* 0x000fe20000400000 */
[----:B------:R-:W-:Y:S02]  /*06c0*/  FSEL R8, R0, 1, P6 ;  /* 0x3f80000000087808 */ /* 0x000fe40003000000 */
[----:B------:R-:W-:Y:S02]  /*06d0*/  FSETP.GEU.AND P3, PT, R11, 1.175494350822287508e-38, PT ;  /* 0x008000000b00780b */ /* 0x000fe40003f6e000 */
[----:B0-----:R-:W-:-:S02]  /*06e0*/  FSETP.GT.AND P1, PT, R10, 8.50705917302346158658e+37, PT ;  /* 0x7e8000000a00780b */ /* 0x001fc40003f24000 */
[----:B------:R-:W-:Y:S02]  /*06f0*/  FSETP.GEU.AND P0, PT, R12, 1.175494350822287508e-38, PT ;  /* 0x008000000c00780b */ /* 0x000fe40003f0e000 */
[----:B------:R-:W-:Y:S01]  /*0700*/  FSETP.GEU.AND P6, PT, R10, 1.175494350822287508e-38, PT ;  /* 0x008000000a00780b */ /* 0x000fe20003fce000 */
[----:B------:R-:W-:Y:S01]  /*0710*/  @!P5 FMUL R3, R3, 16777216 ;  /* 0x4b8000000303d820 */ /* 0x000fe20000400000 */
[----:B------:R-:W-:Y:S01]  /*0720*/  @P4 FMUL R11, R11, 0.25 ;  /* 0x3e8000000b0b4820 */ /* 0x000fe20000400000 */
[----:B------:R-:W-:-:S04]  /*0730*/  @P2 FMUL R12, R12, 0.25 ;  /* 0x3e8000000c0c2820 */ /* 0x000fc80000400000 */
[----:B------:R-:W0:Y:S02]  /*0740*/  MUFU.RCP R3, R3 ;  /* 0x0000000300037308 */ /* 0x000e240000001000 */
[----:B------:R-:W-:Y:S01]  /*0750*/  @P1 FMUL R10, R10, 0.25 ;  /* 0x3e8000000a0a1820 */ /* 0x000fe20000400000 */
[----:B------:R-:W-:Y:S01]  /*0760*/  @!P3 FMUL R11, R11, 16777216 ;  /* 0x4b8000000b0bb820 */ /* 0x000fe20000400000 */
[----:B------:R-:W-:Y:S02]  /*0770*/  @!P0 FMUL R12, R12, 16777216 ;  /* 0x4b8000000c0c8820 */ /* 0x000fe40000400000 */
[----:B------:R-:W-:Y:S01]  /*0780*/  @!P6 FMUL R10, R10, 16777216 ;  /* 0x4b8000000a0ae820 */ /* 0x000fe20000400000 */
[----:B------:R-:W-:Y:S02]  /*0790*/  @!P5 FMUL R8, R8, 16777216 ;  /* 0x4b8000000808d820 */ /* 0x000fe40000400000 */
[----:B------:R-:W1:Y:S01]  /*07a0*/  MUFU.RCP R11, R11 ;  /* 0x0000000b000b7308 */ /* 0x000e620000001000 */
[----:B------:R-:W-:-:S07]  /*07b0*/  FSEL R14, R0, 1, P4 ;  /* 0x3f800000000e7808 */ /* 0x000fce0002000000 */
[----:B------:R-:W3:Y:S01]  /*07c0*/  MUFU.RCP R12, R12 ;  /* 0x0000000c000c7308 */ /* 0x000ee20000001000 */
[----:B------:R-:W-:-:S07]  /*07d0*/  FSEL R13, R0, 1, P2 ;  /* 0x3f800000000d7808 */ /* 0x000fce0001000000 */
[----:B------:R-:W4:Y:S01]  /*07e0*/  MUFU.RCP R10, R10 ;  /* 0x0000000a000a7308 */ /* 0x000f220000001000 */
[----:B------:R-:W-:Y:S01]  /*07f0*/  FSEL R15, R0, 1, P1 ;  /* 0x3f800000000f7808 */ /* 0x000fe20000800000 */
[----:B0-----:R-:W-:Y:S02]  /*0800*/  FMUL R3, R3, R8 ;  /* 0x0000000803037220 */ /* 0x001fe40000400000 */
[----:B------:R-:W0:Y:S01]  /*0810*/  LDC.64 R8, c[0x0][0x238] ;  /* 0x00008e00ff087b82 */ /* 0x000e220000000a00 */
[----:B------:R-:W-:Y:S01]  /*0820*/  @!P3 FMUL R14, R14, 16777216 ;  /* 0x4b8000000e0eb820 */ /* 0x000fe20000400000 */
[----:B------:R-:W-:Y:S01]  /*0830*/  @!P0 FMUL R13, R13, 16777216 ;  /* 0x4b8000000d0d8820 */ /* 0x000fe20000400000 */
[----:B------:R-:W-:Y:S01]  /*0840*/  @!P6 FMUL R15, R15, 16777216 ;  /* 0x4b8000000f0fe820 */ /* 0x000fe20000400000 */
[----:B------:R-:W-:Y:S01]  /*0850*/  FADD R26, R30, -R26 ;  /* 0x8000001a1e1a7221 */ /* 0x000fe20000000000 */
[----:B------:R-:W-:Y:S01]  /*0860*/  FADD R27, R31, -R27 ;  /* 0x8000001b1f1b7221 */ /* 0x000fe20000000000 */
[----:B-1----:R-:W-:Y:S01]  /*0870*/  FMUL R14, R11, R14 ;  /* 0x0000000e0b0e7220 */ /* 0x002fe20000400000 */
[----:B---3--:R-:W-:Y:S01]  /*0880*/  FMUL R13, R12, R13 ;  /* 0x0000000d0c0d7220 */ /* 0x008fe20000400000 */
[----:B----4-:R-:W-:Y:S01]  /*0890*/  FMUL R0, R10, R15 ;  /* 0x0000000f0a007220 */ /* 0x010fe20000400000 */
[----:B------:R-:W-:Y:S01]  /*08a0*/  FMUL R3, R3, R24 ;  /* 0x0000001803037220 */ /* 0x000fe20000400000 */
[----:B------:R-:W-:Y:S01]  /*08b0*/  FMUL R14, R14, R29 ;  /* 0x0000001d0e0e7220 */ /* 0x000fe20000400000 */
[----:B------:R-:W-:Y:S01]  /*08c0*/  FMUL R13, R13, R26 ;  /* 0x0000001a0d0d7220 */ /* 0x000fe20000400000 */
[----:B------:R-:W-:Y:S01]  /*08d0*/  FMUL R0, R0, R27 ;  /* 0x0000001b00007220 */ /* 0x000fe20000400000 */
[----:B------:R-:W-:-:S02]  /*08e0*/  FSETP.GEU.AND P6, PT, R7, RZ, PT ;  /* 0x000000ff0700720b */ /* 0x000fc40003fce000 */
[----:B------:R-:W-:Y:S02]  /*08f0*/  FSETP.GEU.AND P0, PT, R6, RZ, PT ;  /* 0x000000ff0600720b */ /* 0x000fe40003f0e000 */
[----:B------:R-:W-:Y:S02]  /*0900*/  SEL R7, R7, RZ, P6 ;  /* 0x000000ff07077207 */ /* 0x000fe40003000000 */
[C---:B------:R-:W-:Y:S02]  /*0910*/  FSETP.GEU.AND P1, PT, R5.reuse, RZ, PT ;  /* 0x000000ff0500720b */ /* 0x040fe40003f2e000 */
[----:B------:R-:W-:Y:S01]  /*0920*/  FSETP.GEU.AND P2, PT, R4, RZ, PT ;  /* 0x000000ff0400720b */ /* 0x000fe20003f4e000 */
[----:B0-----:R-:W-:Y:S01]  /*0930*/  IMAD.WIDE R8, R2, 0x4, R8 ;  /* 0x0000000402087825 */ /* 0x001fe200078e0208 */
[----:B------:R-:W-:Y:S02]  /*0940*/  SEL R6, R6, RZ, P0 ;  /* 0x000000ff06067207 */ /* 0x000fe40000000000 */
[----:B------:R-:W-:-:S02]  /*0950*/  SEL R5, R5, RZ, P1 ;  /* 0x000000ff05057207 */ /* 0x000fc40000800000 */
[----:B------:R-:W-:-:S05]  /*0960*/  SEL R4, R4, RZ, P2 ;  /* 0x000000ff04047207 */ /* 0x000fca0001000000 */
[----:B------:R-:W-:Y:S01]  /*0970*/  STG.E.128 desc[UR4][R8.64], R4 ;  /* 0x0000000408007986 */ /* 0x000fe2000c101d04 */
[----:B--2---:R-:W-:Y:S01]  /*0980*/  FFMA R3, R16, R3, R20 ;  /* 0x0000000310037223 */ /* 0x004fe20000000014 */
[----:B------:R-:W-:Y:S01]  /*0990*/  FFMA R14, R17, R14, R21 ;  /* 0x0000000e110e7223 */ /* 0x000fe20000000015 */
[----:B------:R-:W-:Y:S01]  /*09a0*/  FFMA R13, R18, R13, R22 ;  /* 0x0000000d120d7223 */ /* 0x000fe20000000016 */
[----:B------:R-:W-:Y:S02]  /*09b0*/  FFMA R0, R19, R0, R23 ;  /* 0x0000000013007223 */ /* 0x000fe40000000017 */
[----:B------:R-:W-:Y:S02]  /*09c0*/  FSETP.GEU.AND P5, PT, R3, RZ, PT ;  /* 0x000000ff0300720b */ /* 0x000fe40003fae000 */
[----:B------:R-:W-:Y:S02]  /*09d0*/  FSETP.GEU.AND P3, PT, R13, RZ, PT ;  /* 0x000000ff0d00720b */ /* 0x000fe40003f6e000 */
[----:B------:R-:W-:-:S02]  /*09e0*/  FSETP.GEU.AND P4, PT, R14, RZ, PT ;  /* 0x000000ff0e00720b */ /* 0x000fc40003f8e000 */
[----:B------:R-:W-:Y:S02]  /*09f0*/  FSETP.GEU.AND P6, PT, R0, RZ, PT ;  /* 0x000000ff0000720b */ /* 0x000fe40003fce000 */
[----:B------:R-:W-:Y:S02]  /*0a00*/  SEL R18, R13, RZ, P3 ;  /* 0x000000ff0d127207 */ /* 0x000fe40001800000 */
[----:B------:R-:W-:Y:S02]  /*0a10*/  SEL R17, R14, RZ, P4 ;  /* 0x000000ff0e117207 */ /* 0x000fe40002000000 */
[----:B------:R-:W-:Y:S02]  /*0a20*/  SEL R16, R3, RZ, P5 ;  /* 0x000000ff03107207 */ /* 0x000fe40002800000 */
[----:B------:R-:W-:-:S05]  /*0a30*/  SEL R19, R0, RZ, P6 ;  /* 0x000000ff00137207 */ /* 0x000fca0003000000 */
[----:B------:R-:W-:Y:S01]  /*0a40*/  STG.E.128 desc[UR4][R8.64+0x800], R16 ;  /* 0x0008001008007986 */ /* 0x000fe2000c101d04 */
[----:B------:R-:W-:Y:S05]  /*0a50*/  EXIT ;  /* 0x000000000000794d */ /* 0x000fea0003800000 */
.L_x_0:
[----:B------:R-:W-:-:S00]  /*0a60*/  BRA `(.L_x_0) ;  /* 0xfffffffc00fc7947 */ /* 0x000fc0000383ffff */
[----:B------:R-:W-:-:S00]  /*0a70*/  NOP ;  /* 0x0000000000007918 */ /* 0x000fc00000000000 */
        /* <DEDUP_REMOVED lines=8> */
.L_x_1:


//--------------------- .nv.global.init           --------------------------
	.section	.nv.global.init,"aw",@progbits
.nv.global.init:
	.type		_$_str,@object
	.size		_$_str,(_$_str_$_2 - _$_str)
_$_str:
        /*0000*/ 	.byte	0x5f, 0x5f, 0x43, 0x55, 0x44, 0x41, 0x5f, 0x46, 0x54, 0x5a, 0x00
	.type		_$_str_$_2,@object
	.size		_$_str_$_2,(.L_1 - _$_str_$_2)
_$_str_$_2:
        /*000b*/ 	.byte	0x5f, 0x5f, 0x43, 0x55, 0x44, 0x41, 0x5f, 0x50, 0x52, 0x45, 0x43, 0x5f, 0x53, 0x51, 0x52, 0x54
        /*001b*/ 	.byte	0x00
.L_1:


//--------------------- .nv.constant0.triton_poi_fused__native_batch_norm_legit_no_training_relu_7 --------------------------
	.section	.nv.constant0.triton_poi_fused__native_batch_norm_legit_no_training_relu_7,"a",@progbits
	.sectionflags	@""
	.align	4
.nv.constant0.triton_poi_fused__native_batch_norm_legit_no_training_relu_7:
	.zero		580
